	.headerflags	@"EF_CUDA_TEXMODE_UNIFIED EF_CUDA_64BIT_ADDRESS EF_CUDA_ACCELERATORS EF_CUDA_SM90 EF_CUDA_VIRTUAL_SM(EF_CUDA_SM90)"
	.elftype	@"ET_EXEC"


//--------------------- .nv.info                  --------------------------
	.section	.nv.info,"",@"SHT_CUDA_INFO"
	.align	4


	//----- nvinfo : EIATTR_REGCOUNT
	.align		4
        /*0000*/ 	.byte	0x04, 0x2f
        /*0002*/ 	.short	(.L_1 - .L_0)
	.align		4
.L_0:
        /*0004*/ 	.word	index@(triton_mm)
        /*0008*/ 	.word	0x0000003a


	//----- nvinfo : EIATTR_MIN_STACK_SIZE
	.align		4
.L_1:
        /*000c*/ 	.byte	0x04, 0x12
        /*000e*/ 	.short	(.L_3 - .L_2)
	.align		4
.L_2:
        /*0010*/ 	.word	index@(triton_mm)
        /*0014*/ 	.word	0x00000000


	//----- nvinfo : EIATTR_FRAME_SIZE
	.align		4
.L_3:
        /*0018*/ 	.byte	0x04, 0x11
        /*001a*/ 	.short	(.L_5 - .L_4)
	.align		4
.L_4:
        /*001c*/ 	.word	index@(triton_mm)
        /*0020*/ 	.word	0x00000000


	//----- nvinfo : EIATTR_MIN_STACK_SIZE
	.align		4
.L_5:
        /*0024*/ 	.byte	0x04, 0x12
        /*0026*/ 	.short	(.L_7 - .L_6)
	.align		4
.L_6:
        /*0028*/ 	.word	index@(triton_mm)
        /*002c*/ 	.word	0x00000000
.L_7:


//--------------------- .nv.info.triton_mm        --------------------------
	.section	.nv.info.triton_mm,"",@"SHT_CUDA_INFO"
	.sectionflags	@""
	.align	4


	//----- nvinfo : EIATTR_CUDA_API_VERSION
	.align		4
        /*0000*/ 	.byte	0x04, 0x37
        /*0002*/ 	.short	(.L_9 - .L_8)
.L_8:
        /*0004*/ 	.word	0x0000007c


	//----- nvinfo : EIATTR_KPARAM_INFO
	.align		4
.L_9:
        /*0008*/ 	.byte	0x04, 0x17
        /*000a*/ 	.short	(.L_11 - .L_10)
.L_10:
        /*000c*/ 	.word	0x00000000
        /*0010*/ 	.short	0x0004
        /*0012*/ 	.short	0x0020
        /*0014*/ 	.byte	0x00, 0xf0, 0x11, 0x00


	//----- nvinfo : EIATTR_KPARAM_INFO
	.align		4
.L_11:
        /*0018*/ 	.byte	0x04, 0x17
        /*001a*/ 	.short	(.L_13 - .L_12)
.L_12:
        /*001c*/ 	.word	0x00000000
        /*0020*/ 	.short	0x0003
        /*0022*/ 	.short	0x0018
        /*0024*/ 	.byte	0x00, 0xf0, 0x21, 0x00


	//----- nvinfo : EIATTR_KPARAM_INFO
	.align		4
.L_13:
        /*0028*/ 	.byte	0x04, 0x17
        /*002a*/ 	.short	(.L_15 - .L_14)
.L_14:
        /*002c*/ 	.word	0x00000000
        /*0030*/ 	.short	0x0002
        /*0032*/ 	.short	0x0010
        /*0034*/ 	.byte	0x00, 0xf0, 0x21, 0x00


	//----- nvinfo : EIATTR_KPARAM_INFO
	.align		4
.L_15:
        /*0038*/ 	.byte	0x04, 0x17
        /*003a*/ 	.short	(.L_17 - .L_16)
.L_16:
        /*003c*/ 	.word	0x00000000
        /*0040*/ 	.short	0x0001
        /*0042*/ 	.short	0x0008
        /*0044*/ 	.byte	0x00, 0xf0, 0x21, 0x00


	//----- nvinfo : EIATTR_KPARAM_INFO
	.align		4
.L_17:
        /*0048*/ 	.byte	0x04, 0x17
        /*004a*/ 	.short	(.L_19 - .L_18)
.L_18:
        /*004c*/ 	.word	0x00000000
        /*0050*/ 	.short	0x0000
        /*0052*/ 	.short	0x0000
        /*0054*/ 	.byte	0x00, 0xf0, 0x21, 0x00


	//----- nvinfo : EIATTR_SPARSE_MMA_MASK
	.align		4
.L_19:
        /*0058*/ 	.byte	0x03, 0x50
        /*005a*/ 	.short	0x0000


	//----- nvinfo : EIATTR_MAXREG_COUNT
	.align		4
        /*005c*/ 	.byte	0x03, 0x1b
        /*005e*/ 	.short	0x00ff


	//----- nvinfo : EIATTR_COOP_GROUP_MASK_REGIDS
	.align		4
        /*0060*/ 	.byte	0x04, 0x29
        /*0062*/ 	.short	(.L_21 - .L_20)


	//   ....[0]....
.L_20:
        /*0064*/ 	.word	0xffffffff


	//----- nvinfo : EIATTR_COOP_GROUP_INSTR_OFFSETS
	.align		4
.L_21:
        /*0068*/ 	.byte	0x04, 0x28
        /*006a*/ 	.short	(.L_23 - .L_22)


	//   ....[0]....
.L_22:
        /*006c*/ 	.word	0x000009d0


	//----- nvinfo : EIATTR_EXIT_INSTR_OFFSETS
	.align		4
.L_23:
        /*0070*/ 	.byte	0x04, 0x1c
        /*0072*/ 	.short	(.L_25 - .L_24)


	//   ....[0]....
.L_24:
        /*0074*/ 	.word	0x00000030


	//   ....[1]....
        /*0078*/ 	.word	0x000018d0


	//   ....[2]....
        /*007c*/ 	.word	0x000018f0


	//----- nvinfo : EIATTR_MAX_THREADS
	.align		4
.L_25:
        /*0080*/ 	.byte	0x04, 0x05
        /*0082*/ 	.short	(.L_27 - .L_26)
.L_26:
        /*0084*/ 	.word	0x00000100
        /*0088*/ 	.word	0x00000001
        /*008c*/ 	.word	0x00000001


	//----- nvinfo : EIATTR_CBANK_PARAM_SIZE
	.align		4
.L_27:
        /*0090*/ 	.byte	0x03, 0x19
        /*0092*/ 	.short	0x0024


	//----- nvinfo : EIATTR_PARAM_CBANK
	.align		4
        /*0094*/ 	.byte	0x04, 0x0a
        /*0096*/ 	.short	(.L_29 - .L_28)
	.align		4
.L_28:
        /*0098*/ 	.word	index@(.nv.constant0.triton_mm)
        /*009c*/ 	.short	0x0210
        /*009e*/ 	.short	0x0024


	//----- nvinfo : EIATTR_SW_WAR
	.align		4
.L_29:
        /*00a0*/ 	.byte	0x04, 0x36
        /*00a2*/ 	.short	(.L_31 - .L_30)
.L_30:
        /*00a4*/ 	.word	0x00000008
.L_31:


//--------------------- .nv.callgraph             --------------------------
	.section	.nv.callgraph,"",@"SHT_CUDA_CALLGRAPH"
	.align	4
	.sectionentsize	8
	.align		4
        /*0000*/ 	.word	0x00000000
	.align		4
        /*0004*/ 	.word	0xffffffff
	.align		4
        /*0008*/ 	.word	0x00000000
	.align		4
        /*000c*/ 	.word	0xfffffffe
	.align		4
        /*0010*/ 	.word	0x00000000
	.align		4
        /*0014*/ 	.word	0xfffffffd
	.align		4
        /*0018*/ 	.word	0x00000000
	.align		4
        /*001c*/ 	.word	0xfffffffc


//--------------------- .text.triton_mm           --------------------------
	.section	.text.triton_mm,"ax",@progbits
	.sectionflags	@"SHF_BARRIERS=1"
	.align	128
        .global         triton_mm
        .type           triton_mm,@function
        .size           triton_mm,(.L_x_2 - triton_mm)
        .other          triton_mm,@"STO_CUDA_ENTRY STV_DEFAULT"
triton_mm:
.text.triton_mm:
[----:B------:R-:W1:Y:S02]  /*0000*/  LDC R1, c[0x0][0x28] ;  /* 0x00000a00ff017b82 */ /* 0x000e640000000800 */
[----:B------:R-:W2:Y:S02]  /*0010*/  LDC R5, c[0x0][0x230] ;  /* 0x00008c00ff057b82 */ /* 0x000ea40000000800 */
[----:B--2---:R-:W-:-:S13]  /*0020*/  LOP3.LUT P0, RZ, R5, 0x3ffffff, RZ, 0xc0, !PT ;  /* 0x03ffffff05ff7812 */ /* 0x004fda000780c0ff */
[----:B------:R-:W-:Y:S05]  /*0030*/  @!P0 EXIT ;  /* 0x000000000000894d */ /* 0x000fea0003800000 */
[----:B------:R-:W2:Y:S01]  /*0040*/  S2R R13, SR_CTAID.X ;  /* 0x00000000000d7919 */ /* 0x000ea20000002500 */
[----:B------:R-:W-:Y:S01]  /*0050*/  VIADD R0, R5, 0x7f ;  /* 0x0000007f05007836 */ /* 0x000fe20000000000 */
[----:B------:R-:W3:Y:S01]  /*0060*/  S2UR UR14, SR_CgaCtaId ;  /* 0x00000000000e79c3 */ /* 0x000ee20000008800 */
[----:B------:R-:W-:Y:S01]  /*0070*/  UMOV UR4, 0x400 ;  /* 0x0000040000047882 */ /* 0x000fe20000000000 */
[----:B------:R-:W-:Y:S01]  /*0080*/  ULDC.64 UR16, c[0x0][0x208] ;  /* 0x0000820000107ab9 */ /* 0x000fe20000000a00 */
[----:B------:R-:W-:Y:S01]  /*0090*/  IMAD.MOV.U32 R22, RZ, RZ, RZ ;  /* 0x000000ffff167224 */ /* 0x000fe200078e00ff */
[----:B------:R-:W-:Y:S02]  /*00a0*/  SHF.R.S32.HI R3, RZ, 0x1f, R0 ;  /* 0x0000001fff037819 */ /* 0x000fe40000011400 */
[----:B------:R-:W-:Y:S02]  /*00b0*/  CS2R R24, SRZ ;  /* 0x0000000000187805 */ /* 0x000fe4000001ff00 */
[----:B------:R-:W-:-:S02]  /*00c0*/  CS2R R26, SRZ ;  /* 0x00000000001a7805 */ /* 0x000fc4000001ff00 */
[----:B------:R-:W-:Y:S02]  /*00d0*/  CS2R R28, SRZ ;  /* 0x00000000001c7805 */ /* 0x000fe4000001ff00 */
[----:B------:R-:W-:Y:S02]  /*00e0*/  LEA.HI R3, R3, R0, RZ, 0x7 ;  /* 0x0000000003037211 */ /* 0x000fe400078f38ff */
[----:B------:R-:W-:Y:S02]  /*00f0*/  CS2R R30, SRZ ;  /* 0x00000000001e7805 */ /* 0x000fe4000001ff00 */
[----:B------:R-:W-:Y:S02]  /*0100*/  CS2R R32, SRZ ;  /* 0x0000000000207805 */ /* 0x000fe4000001ff00 */
[----:B------:R-:W-:Y:S02]  /*0110*/  CS2R R34, SRZ ;  /* 0x0000000000227805 */ /* 0x000fe4000001ff00 */
[----:B------:R-:W-:-:S02]  /*0120*/  CS2R R36, SRZ ;  /* 0x0000000000247805 */ /* 0x000fc4000001ff00 */
[----:B------:R-:W-:Y:S02]  /*0130*/  CS2R R38, SRZ ;  /* 0x0000000000267805 */ /* 0x000fe4000001ff00 */
[----:B------:R-:W-:Y:S02]  /*0140*/  CS2R R40, SRZ ;  /* 0x0000000000287805 */ /* 0x000fe4000001ff00 */
[----:B------:R-:W-:Y:S02]  /*0150*/  CS2R R42, SRZ ;  /* 0x00000000002a7805 */ /* 0x000fe4000001ff00 */
[----:B------:R-:W-:Y:S02]  /*0160*/  CS2R R44, SRZ ;  /* 0x00000000002c7805 */ /* 0x000fe4000001ff00 */
[----:B------:R-:W-:Y:S02]  /*0170*/  CS2R R46, SRZ ;  /* 0x00000000002e7805 */ /* 0x000fe4000001ff00 */
[----:B------:R-:W-:-:S02]  /*0180*/  CS2R R48, SRZ ;  /* 0x0000000000307805 */ /* 0x000fc4000001ff00 */
[----:B------:R-:W-:Y:S02]  /*0190*/  CS2R R50, SRZ ;  /* 0x0000000000327805 */ /* 0x000fe4000001ff00 */
[----:B------:R-:W-:Y:S02]  /*01a0*/  CS2R R52, SRZ ;  /* 0x0000000000347805 */ /* 0x000fe4000001ff00 */
[----:B------:R-:W-:Y:S01]  /*01b0*/  CS2R R54, SRZ ;  /* 0x0000000000367805 */ /* 0x000fe2000001ff00 */
[----:B---3--:R-:W-:-:S03]  /*01c0*/  UPRMT UR14, UR14, 0x654, UR4 ;  /* 0x000006540e0e7896 */ /* 0x008fc60008000004 */
[----:B------:R-:W-:Y:S01]  /*01d0*/  UMOV UR4, 0xffffffff ;  /* 0xffffffff00047882 */ /* 0x000fe20000000000 */
[----:B--2---:R-:W-:Y:S02]  /*01e0*/  SHF.R.S32.HI R2, RZ, 0x1f, R13 ;  /* 0x0000001fff027819 */ /* 0x004fe4000001140d */
[-C--:B------:R-:W-:Y:S02]  /*01f0*/  IABS R9, R13.reuse ;  /* 0x0000000d00097213 */ /* 0x080fe40000000000 */
[----:B------:R-:W-:Y:S02]  /*0200*/  LEA.HI R2, R2, R13, RZ, 0x3 ;  /* 0x0000000d02027211 */ /* 0x000fe400078f18ff */
[----:B------:R-:W-:Y:S02]  /*0210*/  ISETP.GE.AND P1, PT, R13, RZ, PT ;  /* 0x000000ff0d00720c */ /* 0x000fe40003f26270 */
[----:B------:R-:W-:-:S04]  /*0220*/  LOP3.LUT R4, R2, 0xfffffff8, RZ, 0xc0, !PT ;  /* 0xfffffff802047812 */ /* 0x000fc800078ec0ff */
[----:B------:R-:W-:Y:S01]  /*0230*/  LEA.HI.SX32 R3, R3, -R4, 0x19 ;  /* 0x8000000403037211 */ /* 0x000fe200078fcaff */
[----:B------:R-:W-:-:S03]  /*0240*/  IMAD.IADD R13, R13, 0x1, -R4 ;  /* 0x000000010d0d7824 */ /* 0x000fc600078e0a04 */
[----:B------:R-:W-:Y:S02]  /*0250*/  VIMNMX R8, R3, 0x8, PT ;  /* 0x0000000803087848 */ /* 0x000fe40003fe0100 */
[----:B------:R-:W-:Y:S02]  /*0260*/  IABS R19, R13 ;  /* 0x0000000d00137213 */ /* 0x000fe40000000000 */
[-C--:B------:R-:W-:Y:S02]  /*0270*/  IABS R17, R8.reuse ;  /* 0x0000000800117213 */ /* 0x080fe40000000000 */
[----:B------:R-:W-:Y:S02]  /*0280*/  IABS R10, R8 ;  /* 0x00000008000a7213 */ /* 0x000fe40000000000 */
[----:B------:R-:W2:Y:S01]  /*0290*/  I2F.RP R0, R17 ;  /* 0x0000001100007306 */ /* 0x000ea20000209400 */
[----:B------:R-:W-:Y:S02]  /*02a0*/  ISETP.NE.AND P2, PT, R8, RZ, PT ;  /* 0x000000ff0800720c */ /* 0x000fe40003f45270 */
[----:B------:R-:W-:-:S05]  /*02b0*/  IMAD.MOV R15, RZ, RZ, -R10 ;  /* 0x000000ffff0f7224 */ /* 0x000fca00078e0a0a */
[----:B--2---:R-:W2:Y:S02]  /*02c0*/  MUFU.RCP R0, R0 ;  /* 0x0000000000007308 */ /* 0x004ea40000001000 */
[----:B--2---:R-:W-:Y:S01]  /*02d0*/  VIADD R2, R0, 0xffffffe ;  /* 0x0ffffffe00027836 */ /* 0x004fe20000000000 */
[----:B------:R-:W-:-:S05]  /*02e0*/  IABS R0, R5 ;  /* 0x0000000500007213 */ /* 0x000fca0000000000 */
[----:B------:R2:W3:Y:S02]  /*02f0*/  F2I.FTZ.U32.TRUNC.NTZ R3, R2 ;  /* 0x0000000200037305 */ /* 0x0004e4000021f000 */
[----:B--2---:R-:W-:Y:S02]  /*0300*/  IMAD.MOV.U32 R2, RZ, RZ, RZ ;  /* 0x000000ffff027224 */ /* 0x004fe400078e00ff */
[----:B---3--:R-:W-:-:S04]  /*0310*/  IMAD.MOV R6, RZ, RZ, -R3 ;  /* 0x000000ffff067224 */ /* 0x008fc800078e0a03 */
[----:B------:R-:W-:-:S04]  /*0320*/  IMAD R7, R6, R17, RZ ;  /* 0x0000001106077224 */ /* 0x000fc800078e02ff */
[----:B------:R-:W-:Y:S02]  /*0330*/  IMAD.HI.U32 R6, R3, R7, R2 ;  /* 0x0000000703067227 */ /* 0x000fe400078e0002 */
[----:B------:R-:W2:Y:S04]  /*0340*/  S2R R3, SR_TID.X ;  /* 0x0000000000037919 */ /* 0x000ea80000002100 */
[----:B------:R-:W-:-:S04]  /*0350*/  IMAD.HI.U32 R2, R6, R9, RZ ;  /* 0x0000000906027227 */ /* 0x000fc800078e00ff */
[----:B------:R-:W-:Y:S02]  /*0360*/  IMAD R2, R2, R15, R9 ;  /* 0x0000000f02027224 */ /* 0x000fe400078e0209 */
[----:B------:R-:W3:Y:S01]  /*0370*/  I2F.RP R9, R0 ;  /* 0x0000000000097306 */ /* 0x000ee20000209400 */
[----:B------:R-:W-:Y:S02]  /*0380*/  IMAD.HI.U32 R10, R6, R19, RZ ;  /* 0x00000013060a7227 */ /* 0x000fe400078e00ff */
[----:B------:R-:W-:Y:S02]  /*0390*/  ISETP.GT.U32.AND P0, PT, R17, R2, PT ;  /* 0x000000021100720c */ /* 0x000fe40003f04070 */
[----:B------:R-:W-:-:S03]  /*03a0*/  IMAD.MOV.U32 R6, RZ, RZ, RZ ;  /* 0x000000ffff067224 */ /* 0x000fc600078e00ff */
[----:B---3--:R-:W3:Y:S08]  /*03b0*/  MUFU.RCP R9, R9 ;  /* 0x0000000900097308 */ /* 0x008ef00000001000 */
[----:B------:R-:W-:-:S05]  /*03c0*/  @!P0 IMAD.IADD R2, R2, 0x1, -R17 ;  /* 0x0000000102028824 */ /* 0x000fca00078e0a11 */
[----:B------:R-:W-:Y:S01]  /*03d0*/  ISETP.GT.U32.AND P0, PT, R17, R2, PT ;  /* 0x000000021100720c */ /* 0x000fe20003f04070 */
[----:B---3--:R-:W-:Y:S01]  /*03e0*/  VIADD R7, R9, 0xffffffe ;  /* 0x0ffffffe09077836 */ /* 0x008fe20000000000 */
[-C--:B------:R-:W-:Y:S02]  /*03f0*/  LOP3.LUT R9, RZ, R8.reuse, RZ, 0x33, !PT ;  /* 0x00000008ff097212 */ /* 0x080fe400078e33ff */
[----:B------:R-:W-:-:S09]  /*0400*/  LOP3.LUT R8, R13, R8, RZ, 0x3c, !PT ;  /* 0x000000080d087212 */ /* 0x000fd200078e3cff */
[----:B------:R-:W-:Y:S01]  /*0410*/  @!P0 IMAD.IADD R2, R2, 0x1, -R17 ;  /* 0x0000000102028824 */ /* 0x000fe200078e0a11 */
[----:B------:R-:W3:Y:S01]  /*0420*/  F2I.FTZ.U32.TRUNC.NTZ R7, R7 ;  /* 0x0000000700077305 */ /* 0x000ee2000021f000 */
[----:B------:R-:W-:Y:S02]  /*0430*/  ISETP.GE.AND P3, PT, R8, RZ, PT ;  /* 0x000000ff0800720c */ /* 0x000fe40003f66270 */
[----:B------:R-:W-:-:S05]  /*0440*/  @!P1 IMAD.MOV R2, RZ, RZ, -R2 ;  /* 0x000000ffff029224 */ /* 0x000fca00078e0a02 */
[----:B------:R-:W-:Y:S01]  /*0450*/  SEL R11, R9, R2, !P2 ;  /* 0x00000002090b7207 */ /* 0x000fe20005000000 */
[----:B------:R-:W-:Y:S01]  /*0460*/  IMAD R2, R10, R15, R19 ;  /* 0x0000000f0a027224 */ /* 0x000fe200078e0213 */
[----:B--2---:R-:W-:-:S03]  /*0470*/  SHF.R.U32.HI R15, RZ, 0x2, R3 ;  /* 0x00000002ff0f7819 */ /* 0x004fc60000011603 */
[----:B------:R-:W-:Y:S01]  /*0480*/  IMAD.IADD R11, R4, 0x1, R11 ;  /* 0x00000001040b7824 */ /* 0x000fe200078e020b */
[----:B------:R-:W-:Y:S01]  /*0490*/  ISETP.GT.U32.AND P1, PT, R17, R2, PT ;  /* 0x000000021100720c */ /* 0x000fe20003f24070 */
[----:B---3--:R-:W-:Y:S01]  /*04a0*/  IMAD.MOV R4, RZ, RZ, -R7 ;  /* 0x000000ffff047224 */ /* 0x008fe200078e0a07 */
[----:B------:R-:W-:Y:S01]  /*04b0*/  SGXT.U32 R15, R15, 0x6 ;  /* 0x000000060f0f781a */ /* 0x000fe20000000000 */
[----:B------:R-:W-:Y:S02]  /*04c0*/  IMAD.SHL.U32 R12, R11, 0x80, RZ ;  /* 0x000000800b0c7824 */ /* 0x000fe400078e00ff */
[----:B------:R-:W-:Y:S01]  /*04d0*/  IMAD.MOV.U32 R11, RZ, RZ, R4 ;  /* 0x000000ffff0b7224 */ /* 0x000fe200078e0004 */
[----:B------:R-:W-:Y:S02]  /*04e0*/  LOP3.LUT R8, R15, 0x40, RZ, 0xfc, !PT ;  /* 0x000000400f087812 */ /* 0x000fe400078efcff */
[----:B------:R-:W-:Y:S01]  /*04f0*/  LOP3.LUT R14, R12, R15, RZ, 0xfc, !PT ;  /* 0x0000000f0c0e7212 */ /* 0x000fe200078efcff */
[----:B------:R-:W-:Y:S01]  /*0500*/  IMAD R11, R11, R0, RZ ;  /* 0x000000000b0b7224 */ /* 0x000fe200078e02ff */
[----:B------:R-:W-:-:S02]  /*0510*/  LOP3.LUT R16, R12, 0x40, R15, 0xfe, !PT ;  /* 0x000000400c107812 */ /* 0x000fc400078efe0f */
[----:B------:R-:W-:Y:S01]  /*0520*/  IABS R4, R14 ;  /* 0x0000000e00047213 */ /* 0x000fe20000000000 */
[----:B------:R-:W-:Y:S01]  /*0530*/  IMAD.HI.U32 R6, R7, R11, R6 ;  /* 0x0000000b07067227 */ /* 0x000fe200078e0006 */
[----:B------:R-:W-:-:S03]  /*0540*/  IABS R19, R16 ;  /* 0x0000001000137213 */ /* 0x000fc60000000000 */
[----:B------:R-:W-:Y:S02]  /*0550*/  @!P1 IMAD.IADD R2, R2, 0x1, -R17 ;  /* 0x0000000102029824 */ /* 0x000fe400078e0a11 */
[----:B------:R-:W-:Y:S02]  /*0560*/  IMAD.MOV.U32 R7, RZ, RZ, R4 ;  /* 0x000000ffff077224 */ /* 0x000fe400078e0004 */
[----:B------:R-:W-:Y:S01]  /*0570*/  @!P1 VIADD R10, R10, 0x1 ;  /* 0x000000010a0a9836 */ /* 0x000fe20000000000 */
[----:B------:R-:W-:Y:S01]  /*0580*/  ISETP.GE.U32.AND P0, PT, R2, R17, PT ;  /* 0x000000110200720c */ /* 0x000fe20003f06070 */
[----:B------:R-:W-:-:S04]  /*0590*/  IMAD.HI.U32 R2, R6, R7, RZ ;  /* 0x0000000706027227 */ /* 0x000fc800078e00ff */
[----:B------:R-:W-:-:S04]  /*05a0*/  IMAD.HI.U32 R6, R6, R19, RZ ;  /* 0x0000001306067227 */ /* 0x000fc800078e00ff */
[----:B------:R-:W-:Y:S02]  /*05b0*/  IMAD.MOV R2, RZ, RZ, -R2 ;  /* 0x000000ffff027224 */ /* 0x000fe400078e0a02 */
[----:B------:R-:W-:Y:S02]  /*05c0*/  IMAD.MOV R6, RZ, RZ, -R6 ;  /* 0x000000ffff067224 */ /* 0x000fe400078e0a06 */
[C---:B------:R-:W-:Y:S01]  /*05d0*/  IMAD R13, R0.reuse, R2, R7 ;  /* 0x00000002000d7224 */ /* 0x040fe200078e0207 */
[----:B------:R-:W-:Y:S01]  /*05e0*/  SHF.R.U32.HI R2, RZ, 0x2, R3 ;  /* 0x00000002ff027819 */ /* 0x000fe20000011603 */
[----:B------:R-:W-:Y:S02]  /*05f0*/  IMAD R19, R0, R6, R19 ;  /* 0x0000000600137224 */ /* 0x000fe400078e0213 */
[----:B------:R-:W-:Y:S01]  /*0600*/  @P0 VIADD R10, R10, 0x1 ;  /* 0x000000010a0a0836 */ /* 0x000fe20000000000 */
[C---:B------:R-:W-:Y:S01]  /*0610*/  ISETP.GT.U32.AND P1, PT, R0.reuse, R13, PT ;  /* 0x0000000d0000720c */ /* 0x040fe20003f24070 */
[----:B------:R-:W2:Y:S01]  /*0620*/  LDC.64 R6, c[0x0][0x218] ;  /* 0x00008600ff067b82 */ /* 0x000ea20000000a00 */
[----:B------:R-:W-:Y:S01]  /*0630*/  ISETP.GT.U32.AND P0, PT, R0, R19, PT ;  /* 0x000000130000720c */ /* 0x000fe20003f04070 */
[----:B------:R-:W-:-:S05]  /*0640*/  @!P3 IMAD.MOV R10, RZ, RZ, -R10 ;  /* 0x000000ffff0ab224 */ /* 0x000fca00078e0a0a */
[----:B------:R-:W-:Y:S02]  /*0650*/  SEL R9, R9, R10, !P2 ;  /* 0x0000000a09097207 */ /* 0x000fe40005000000 */
[----:B------:R-:W-:Y:S01]  /*0660*/  ISETP.GE.AND P2, PT, R14, RZ, PT ;  /* 0x000000ff0e00720c */ /* 0x000fe20003f46270 */
[----:B------:R-:W3:Y:S01]  /*0670*/  LDC.64 R10, c[0x0][0x220] ;  /* 0x00008800ff0a7b82 */ /* 0x000ee20000000a00 */
[----:B------:R-:W-:Y:S01]  /*0680*/  SHF.R.S32.HI R4, RZ, 0x19, R9 ;  /* 0x00000019ff047819 */ /* 0x000fe20000011409 */
[----:B------:R-:W-:Y:S01]  /*0690*/  IMAD.SHL.U32 R17, R9, 0x40, RZ ;  /* 0x0000004009117824 */ /* 0x000fe200078e00ff */
[----:B------:R-:W-:Y:S01]  /*06a0*/  @!P1 IADD3 R13, R13, -R0, RZ ;  /* 0x800000000d0d9210 */ /* 0x000fe20007ffe0ff */
[----:B------:R-:W-:Y:S01]  /*06b0*/  @!P0 IMAD.IADD R19, R19, 0x1, -R0 ;  /* 0x0000000113138824 */ /* 0x000fe200078e0a00 */
[----:B------:R-:W-:Y:S02]  /*06c0*/  ISETP.GE.AND P0, PT, R16, RZ, PT ;  /* 0x000000ff1000720c */ /* 0x000fe40003f06270 */
[----:B------:R-:W-:-:S02]  /*06d0*/  ISETP.GT.U32.AND P1, PT, R0, R13, PT ;  /* 0x0000000d0000720c */ /* 0x000fc40003f24070 */
[----:B------:R-:W-:Y:S02]  /*06e0*/  ISETP.GT.U32.AND P3, PT, R0, R19, PT ;  /* 0x000000130000720c */ /* 0x000fe40003f64070 */
[----:B------:R-:W-:Y:S01]  /*06f0*/  LOP3.LUT R16, R17, R2, RZ, 0xfc, !PT ;  /* 0x0000000211107212 */ /* 0x000fe200078efcff */
[----:B------:R-:W-:Y:S01]  /*0700*/  IMAD.SHL.U32 R2, R3, 0x8, RZ ;  /* 0x0000000803027824 */ /* 0x000fe200078e00ff */
[----:B------:R-:W-:-:S04]  /*0710*/  SGXT R4, R4, 0x1 ;  /* 0x000000010404781a */ /* 0x000fc80000000200 */
[----:B------:R-:W-:Y:S02]  /*0720*/  LEA.HI R4, R4, R16, RZ, 0x6 ;  /* 0x0000001004047211 */ /* 0x000fe400078f30ff */
[----:B------:R-:W-:Y:S01]  /*0730*/  LOP3.LUT R14, R2, 0x18, R3, 0x48, !PT ;  /* 0x00000018020e7812 */ /* 0x000fe200078e4803 */
[--C-:B------:R-:W-:Y:S01]  /*0740*/  @!P1 IMAD.IADD R13, R13, 0x1, -R0.reuse ;  /* 0x000000010d0d9824 */ /* 0x100fe200078e0a00 */
[----:B------:R-:W-:Y:S01]  /*0750*/  LOP3.LUT R9, R4, 0x3fffc0, RZ, 0xc0, !PT ;  /* 0x003fffc004097812 */ /* 0x000fe200078ec0ff */
[----:B------:R-:W-:Y:S01]  /*0760*/  @!P3 IMAD.IADD R19, R19, 0x1, -R0 ;  /* 0x000000011313b824 */ /* 0x000fe200078e0a00 */
[----:B------:R-:W-:Y:S01]  /*0770*/  ISETP.NE.AND P1, PT, R5, RZ, PT ;  /* 0x000000ff0500720c */ /* 0x000fe20003f25270 */
[--C-:B------:R-:W-:Y:S01]  /*0780*/  IMAD R4, R15, 0x20, R14.reuse ;  /* 0x000000200f047824 */ /* 0x100fe200078e020e */
[----:B------:R-:W-:Y:S01]  /*0790*/  LOP3.LUT R0, R2, 0x18, RZ, 0xc0, !PT ;  /* 0x0000001802007812 */ /* 0x000fe200078ec0ff */
[----:B------:R-:W-:Y:S01]  /*07a0*/  IMAD R8, R8, 0x20, R14 ;  /* 0x0000002008087824 */ /* 0x000fe200078e020e */
[----:B------:R-:W-:Y:S01]  /*07b0*/  LOP3.LUT R14, RZ, R5, RZ, 0x33, !PT ;  /* 0x00000005ff0e7212 */ /* 0x000fe200078e33ff */
[----:B------:R-:W-:-:S02]  /*07c0*/  @!P2 IMAD.MOV R13, RZ, RZ, -R13 ;  /* 0x000000ffff0da224 */ /* 0x000fc400078e0a0d */
[----:B------:R-:W-:Y:S01]  /*07d0*/  @!P0 IMAD.MOV R19, RZ, RZ, -R19 ;  /* 0x000000ffff138224 */ /* 0x000fe200078e0a13 */
[----:B------:R-:W-:Y:S01]  /*07e0*/  LEA R23, R8, UR14, 0x1 ;  /* 0x0000000e08177c11 */ /* 0x000fe2000f8e08ff */
[----:B------:R-:W-:Y:S01]  /*07f0*/  IMAD.IADD R15, R16, 0x1, -R9 ;  /* 0x00000001100f7824 */ /* 0x000fe200078e0a09 */
[----:B------:R-:W-:Y:S02]  /*0800*/  SHF.R.U32.HI R9, RZ, 0x3, R3 ;  /* 0x00000003ff097819 */ /* 0x000fe40000011603 */
[C---:B------:R-:W-:Y:S01]  /*0810*/  SEL R13, R14.reuse, R13, !P1 ;  /* 0x0000000d0e0d7207 */ /* 0x040fe20004800000 */
[--C-:B------:R-:W-:Y:S01]  /*0820*/  IMAD R21, R15, 0xc00, R0.reuse ;  /* 0x00000c000f157824 */ /* 0x100fe200078e0200 */
[----:B------:R-:W-:Y:S02]  /*0830*/  SEL R19, R14, R19, !P1 ;  /* 0x000000130e137207 */ /* 0x000fe40004800000 */
[----:B------:R-:W-:Y:S01]  /*0840*/  SGXT.U32 R9, R9, 0x5 ;  /* 0x000000050909781a */ /* 0x000fe20000000000 */
[----:B------:R-:W-:-:S02]  /*0850*/  IMAD R13, R13, 0xc00, R0 ;  /* 0x00000c000d0d7824 */ /* 0x000fc400078e0200 */
[----:B------:R-:W-:Y:S01]  /*0860*/  IMAD R15, R19, 0xc00, R0 ;  /* 0x00000c00130f7824 */ /* 0x000fe200078e0200 */
[----:B------:R-:W-:Y:S01]  /*0870*/  LOP3.LUT R0, R9, R12, RZ, 0xfc, !PT ;  /* 0x0000000c09007212 */ /* 0x000fe200078efcff */
[----:B--2---:R-:W-:Y:S01]  /*0880*/  IMAD.WIDE R18, R13, 0x2, R6 ;  /* 0x000000020d127825 */ /* 0x004fe200078e0206 */
[----:B------:R-:W-:-:S03]  /*0890*/  LEA R12, R4, UR14, 0x1 ;  /* 0x0000000e040c7c11 */ /* 0x000fc6000f8e08ff */
[----:B------:R-:W-:Y:S01]  /*08a0*/  IMAD.WIDE R6, R15, 0x2, R6 ;  /* 0x000000020f067825 */ /* 0x000fe200078e0206 */
[----:B------:R-:W-:Y:S01]  /*08b0*/  IADD3 R9, P2, R18, 0x40, RZ ;  /* 0x0000004012097810 */ /* 0x000fe20007f5e0ff */
[----:B------:R-:W-:Y:S01]  /*08c0*/  @!PT LDS RZ, [RZ] ;  /* 0x00000000fffff984 */ /* 0x000fe20000000800 */
[----:B------:R-:W-:Y:S01]  /*08d0*/  @!PT LDS RZ, [RZ] ;  /* 0x00000000fffff984 */ /* 0x000fe20000000800 */
[----:B------:R-:W-:Y:S01]  /*08e0*/  @!PT LDS RZ, [RZ] ;  /* 0x00000000fffff984 */ /* 0x000fe20000000800 */
[----:B------:R2:W-:Y:S02]  /*08f0*/  LDGSTS.E.BYPASS.128 [R12], desc[UR16][R18.64] ;  /* 0x00000000120c7fae */ /* 0x0005e4000b901c50 */
[----:B---3--:R-:W-:Y:S01]  /*0900*/  IMAD.WIDE R20, R21, 0x2, R10 ;  /* 0x0000000215147825 */ /* 0x008fe200078e020a */
[----:B------:R-:W-:Y:S01]  /*0910*/  IADD3 R10, P1, R6, 0x40, RZ ;  /* 0x00000040060a7810 */ /* 0x000fe20007f3e0ff */
[----:B------:R-:W-:Y:S02]  /*0920*/  LDGSTS.E.BYPASS.128 [R23], desc[UR16][R6.64] ;  /* 0x0000000006177fae */ /* 0x000fe4000b901c50 */
[----:B------:R-:W-:Y:S01]  /*0930*/  IMAD.X R14, RZ, RZ, R19, P2 ;  /* 0x000000ffff0e7224 */ /* 0x000fe200010e0613 */
[----:B------:R-:W-:Y:S01]  /*0940*/  IADD3 R11, P0, R20, 0x40, RZ ;  /* 0x00000040140b7810 */ /* 0x000fe20007f1e0ff */
[----:B------:R-:W0:Y:S01]  /*0950*/  LDGDEPBAR ;  /* 0x00000000000079af */ /* 0x000e220000000000 */
[----:B------:R-:W-:-:S02]  /*0960*/  IMAD.X R13, RZ, RZ, R7, P1 ;  /* 0x000000ffff0d7224 */ /* 0x000fc400008e0607 */
[----:B------:R-:W-:Y:S01]  /*0970*/  IMAD.MOV.U32 R15, RZ, RZ, RZ ;  /* 0x000000ffff0f7224 */ /* 0x000fe200078e00ff */
[----:B------:R3:W-:Y:S01]  /*0980*/  LDGSTS.E.BYPASS.128 [R12+0x4000], desc[UR16][R20.64] ;  /* 0x04000000140c7fae */ /* 0x0007e2000b901c50 */
[----:B--2---:R-:W-:Y:S01]  /*0990*/  SHF.R.U32.HI R18, RZ, 0x5, R3 ;  /* 0x00000005ff127819 */ /* 0x004fe20000011603 */
[----:B------:R-:W-:Y:S02]  /*09a0*/  IMAD.X R16, RZ, RZ, R21, P0 ;  /* 0x000000ffff107224 */ /* 0x000fe400000e0615 */
[----:B------:R-:W0:Y:S01]  /*09b0*/  LDGDEPBAR ;  /* 0x00000000000079af */ /* 0x000e220000000000 */
[----:B---3--:R-:W-:-:S07]  /*09c0*/  LOP3.LUT R20, R18, 0x7fffffc, RZ, 0xc0, !PT ;  /* 0x07fffffc12147812 */ /* 0x008fce00078ec0ff */
.L_x_0:
[----:B--2---:R-:W2:Y:S01]  /*09d0*/  SHFL.IDX PT, R6, R20, RZ, 0x1f ;  /* 0x00001fff14067589 */ /* 0x004ea200000e0000 */
[----:B------:R-:W-:Y:S01]  /*09e0*/  UIADD3 UR4, UR4, 0x1, URZ ;  /* 0x0000000104047890 */ /* 0x000fe2000fffe03f */
[----:B------:R-:W-:-:S04]  /*09f0*/  DEPBAR.LE SB0, 0x0 ;  /* 0x000080000000791a */ /* 0x000fc80000000000 */
[----:B------:R-:W-:Y:S01]  /*0a00*/  UISETP.GE.AND UP0, UPT, UR4, 0x2, UPT ;  /* 0x000000020400788c */ /* 0x000fe2000bf06270 */
[----:B------:R-:W-:Y:S01]  /*0a10*/  BAR.SYNC.DEFER_BLOCKING 0x0 ;  /* 0x0000000000007b1d */ /* 0x000fe20000010000 */
[----:B------:R-:W-:Y:S01]  /*0a20*/  VIADD R22, R22, 0x1 ;  /* 0x0000000116167836 */ /* 0x000fe20000000000 */
[C---:B------:R-:W-:Y:S01]  /*0a30*/  ISETP.GE.U32.AND P0, PT, R15.reuse, 0xbe0, PT ;  /* 0x00000be00f00780c */ /* 0x040fe20003f06070 */
[----:B------:R-:W-:Y:S01]  /*0a40*/  USEL UR15, UR4, URZ, !UP0 ;  /* 0x0000003f040f7287 */ /* 0x000fe2000c000000 */
[----:B------:R-:W-:Y:S01]  /*0a50*/  MOV R7, R14 ;  /* 0x0000000e00077202 */ /* 0x000fe20000000f00 */
[----:B------:R-:W-:Y:S01]  /*0a60*/  VIADD R15, R15, 0x20 ;  /* 0x000000200f0f7836 */ /* 0x000fe20000000000 */
[----:B------:R-:W-:Y:S01]  /*0a70*/  UMOV UR11, 0x80000020 ;  /* 0x80000020000b7882 */ /* 0x000fe20000000000 */
[----:B------:R-:W-:Y:S01]  /*0a80*/  ULEA UR4, UR15, UR14, 0xd ;  /* 0x0000000e0f047291 */ /* 0x000fe2000f8e683f */
[----:B------:R-:W-:Y:S01]  /*0a90*/  ISETP.GE.AND P1, PT, R22, 0x2, PT ;  /* 0x000000021600780c */ /* 0x000fe20003f26270 */
[----:B------:R-:W-:-:S02]  /*0aa0*/  UMOV UR7, 0x80000020 ;  /* 0x8000002000077882 */ /* 0x000fc40000000000 */
[----:B------:R-:W-:Y:S01]  /*0ab0*/  USHF.R.U32.HI UR4, URZ, 0x4, UR4 ;  /* 0x000000043f047899 */ /* 0x000fe20008011604 */
[----:B------:R-:W-:-:S03]  /*0ac0*/  SEL R22, R22, RZ, !P1 ;  /* 0x000000ff16167207 */ /* 0x000fc60004800000 */
[----:B------:R-:W-:Y:S01]  /*0ad0*/  ULOP3.LUT UR4, UR4, 0x3fff, URZ, 0xc0, !UPT ;  /* 0x00003fff04047892 */ /* 0x000fe2000f8ec03f */
[C---:B------:R-:W-:Y:S01]  /*0ae0*/  LEA R19, R22.reuse, UR14, 0xd ;  /* 0x0000000e16137c11 */ /* 0x040fe2000f8e68ff */
[----:B------:R-:W-:Y:S01]  /*0af0*/  IMAD R23, R22, 0x1000, R12 ;  /* 0x0000100016177824 */ /* 0x000fe200078e020c */
[----:B--2---:R-:W-:Y:S01]  /*0b00*/  R2UR UR5, R6 ;  /* 0x00000000060572ca */ /* 0x004fe200000e0000 */
[----:B------:R-:W-:Y:S01]  /*0b10*/  IMAD.MOV.U32 R6, RZ, RZ, R9 ;  /* 0x000000ffff067224 */ /* 0x000fe200078e0009 */
[----:B------:R-:W-:Y:S01]  /*0b20*/  IADD3 R9, P3, R9, 0x40, RZ ;  /* 0x0000004009097810 */ /* 0x000fe20007f7e0ff */
[--C-:B------:R-:W-:Y:S02]  /*0b30*/  IMAD R21, R4, 0x2, R19.reuse ;  /* 0x0000000204157824 */ /* 0x100fe400078e0213 */
[----:B------:R-:W-:Y:S01]  /*0b40*/  IMAD R19, R8, 0x2, R19 ;  /* 0x0000000208137824 */ /* 0x000fe200078e0213 */
[----:B------:R-:W-:Y:S01]  /*0b50*/  WARPGROUP.ARRIVE ;  /* 0x00000000000079c5 */ /* 0x000fe20000000000 */
[----:B------:R-:W-:-:S06]  /*0b60*/  IMAD.X R14, RZ, RZ, R14, P3 ;  /* 0x000000ffff0e7224 */ /* 0x000fcc00018e060e */
[----:B------:R-:W-:Y:S02]  /*0b70*/  USHF.L.U32 UR6, UR5, 0x6, URZ ;  /* 0x0000000605067899 */ /* 0x000fe4000800063f */
[----:B------:R-:W-:Y:S02]  /*0b80*/  ULEA UR5, UR15, UR14, 0xc ;  /* 0x0000000e0f057291 */ /* 0x000fe4000f8e603f */
[----:B------:R-:W-:Y:S02]  /*0b90*/  ULOP3.LUT UR6, UR6, 0x1c0, URZ, 0xc0, !UPT ;  /* 0x000001c006067892 */ /* 0x000fe4000f8ec03f */
[----:B------:R-:W-:Y:S02]  /*0ba0*/  UIADD3 UR5, UR5, 0x4000, URZ ;  /* 0x0000400005057890 */ /* 0x000fe4000fffe03f */
[----:B------:R-:W-:Y:S02]  /*0bb0*/  UIADD3 UR12, UP0, UR6, UR4, URZ ;  /* 0x00000004060c7290 */ /* 0x000fe4000ff1e03f */
[----:B------:R-:W-:-:S02]  /*0bc0*/  USHF.R.U32.HI UR5, URZ, 0x4, UR5 ;  /* 0x000000043f057899 */ /* 0x000fc40008011605 */
[----:B------:R-:W-:Y:S02]  /*0bd0*/  UIADD3.X UR13, URZ, URZ, URZ, UP0, !UPT ;  /* 0x0000003f3f0d7290 */ /* 0x000fe400087fe43f */
[----:B------:R-:W-:Y:S02]  /*0be0*/  ULOP3.LUT UR4, UR5, 0x3fff, URZ, 0xc0, !UPT ;  /* 0x00003fff05047892 */ /* 0x000fe4000f8ec03f */
[----:B------:R-:W-:Y:S02]  /*0bf0*/  ULOP3.LUT UR8, UR12, 0x2000000, URZ, 0xfc, !UPT ;  /* 0x020000000c087892 */ /* 0x000fe4000f8efc3f */
[----:B------:R-:W-:Y:S02]  /*0c00*/  ULOP3.LUT UR10, UR4, 0x1000000, URZ, 0xfc, !UPT ;  /* 0x01000000040a7892 */ /* 0x000fe4000f8efc3f */
[----:B------:R-:W-:Y:S01]  /*0c10*/  ULOP3.LUT UR9, UR13, 0x80000020, URZ, 0xfc, !UPT ;  /* 0x800000200d097892 */ /* 0x000fe2000f8efc3f */
[----:B------:R-:W-:Y:S01]  /*0c20*/  UMOV UR6, 0x1000002 ;  /* 0x0100000200067882 */ /* 0x000fe20000000000 */
[----:B------:R-:W-:-:S02]  /*0c30*/  UMOV UR5, URZ ;  /* 0x0000003f00057c82 */ /* 0x000fc40008000000 */
[----:B------:R-:W-:-:S05]  /*0c40*/  UIADD3.64 UR6, UR4, UR6, URZ ;  /* 0x0000000604067297 */ /* 0x000fca000fffe03f */
[----:B------:R-:W-:Y:S01]  /*0c50*/  HGMMA.64x64x16.F32.BF16 R24, gdesc[UR8], R24 ;  /* 0x00e00000081879f0 */ /* 0x000fe20008701818 */
[----:B------:R-:W-:Y:S01]  /*0c60*/  UMOV UR8, 0x2000002 ;  /* 0x0200000200087882 */ /* 0x000fe20000000000 */
[----:B------:R-:W-:Y:S02]  /*0c70*/  UMOV UR9, 0x80000020 ;  /* 0x8000002000097882 */ /* 0x000fe40000000000 */
[----:B------:R-:W-:-:S09]  /*0c80*/  UIADD3.64 UR4, UR12, UR8, URZ ;  /* 0x000000080c047297 */ /* 0x000fd2000fffe03f */
[----:B------:R-:W-:Y:S01]  /*0c90*/  HGMMA.64x64x16.F32.BF16 R24, gdesc[UR4], R24, gsb0 ;  /* 0x00e00000041879f0 */ /* 0x000fe20008001818 */
[----:B------:R-:W-:Y:S02]  /*0ca0*/  UMOV UR4, UR15 ;  /* 0x0000000f00047c82 */ /* 0x000fe40008000000 */
[----:B------:R-:W-:Y:S02]  /*0cb0*/  WARPGROUP.DEPBAR.LE gsb0, 0x1 ;  /* 0x00008000000079c5 */ /* 0x000fe40000010100 */
[----:B------:R-:W-:Y:S06]  /*0cc0*/  BAR.SYNC.DEFER_BLOCKING 0x0 ;  /* 0x0000000000007b1d */ /* 0x000fec0000010000 */
[----:B------:R-:W-:Y:S01]  /*0cd0*/  @!PT LDS RZ, [RZ] ;  /* 0x00000000fffff984 */ /* 0x000fe20000000800 */
[----:B------:R-:W-:Y:S01]  /*0ce0*/  @!PT LDS RZ, [RZ] ;  /* 0x00000000fffff984 */ /* 0x000fe20000000800 */
[----:B------:R-:W-:Y:S01]  /*0cf0*/  @!PT LDS RZ, [RZ] ;  /* 0x00000000fffff984 */ /* 0x000fe20000000800 */
[----:B------:R2:W-:Y:S02]  /*0d00*/  LDGSTS.E.BYPASS.128 [R21], desc[UR16][R6.64], !P0 ;  /* 0x0000000006157fae */ /* 0x0005e4000c101c50 */
[----:B--2---:R-:W-:Y:S01]  /*0d10*/  IMAD.MOV.U32 R6, RZ, RZ, R10 ;  /* 0x000000ffff067224 */ /* 0x004fe200078e000a */
[----:B------:R-:W-:Y:S01]  /*0d20*/  IADD3 R10, P2, R10, 0x40, RZ ;  /* 0x000000400a0a7810 */ /* 0x000fe20007f5e0ff */
[----:B------:R-:W-:-:S04]  /*0d30*/  IMAD.MOV.U32 R7, RZ, RZ, R13 ;  /* 0x000000ffff077224 */ /* 0x000fc800078e000d */
[----:B------:R-:W-:Y:S01]  /*0d40*/  IMAD.X R13, RZ, RZ, R13, P2 ;  /* 0x000000ffff0d7224 */ /* 0x000fe200010e060d */
[----:B------:R2:W-:Y:S04]  /*0d50*/  LDGSTS.E.BYPASS.128 [R19], desc[UR16][R6.64], !P0 ;  /* 0x0000000006137fae */ /* 0x0005e8000c101c50 */
[----:B------:R-:W0:Y:S01]  /*0d60*/  LDGDEPBAR ;  /* 0x00000000000079af */ /* 0x000e220000000000 */
[----:B--2---:R-:W-:Y:S01]  /*0d70*/  IMAD.MOV.U32 R6, RZ, RZ, R11 ;  /* 0x000000ffff067224 */ /* 0x004fe200078e000b */
[----:B------:R-:W-:Y:S01]  /*0d80*/  IADD3 R11, P1, R11, 0x40, RZ ;  /* 0x000000400b0b7810 */ /* 0x000fe20007f3e0ff */
[----:B------:R-:W-:-:S04]  /*0d90*/  IMAD.MOV.U32 R7, RZ, RZ, R16 ;  /* 0x000000ffff077224 */ /* 0x000fc800078e0010 */
[----:B------:R-:W-:Y:S01]  /*0da0*/  IMAD.X R16, RZ, RZ, R16, P1 ;  /* 0x000000ffff107224 */ /* 0x000fe200008e0610 */
[----:B------:R2:W-:Y:S04]  /*0db0*/  LDGSTS.E.BYPASS.128 [R23+0x4000], desc[UR16][R6.64], !P0 ;  /* 0x0400000006177fae */ /* 0x0005e8000c101c50 */
[----:B------:R-:W0:Y:S01]  /*0dc0*/  LDGDEPBAR ;  /* 0x00000000000079af */ /* 0x000e220000000000 */
[----:B------:R-:W-:Y:S05]  /*0dd0*/  @!P0 BRA `(.L_x_0) ;  /* 0xfffffff800fc8947 */ /* 0x000fea000383ffff */
[----:B------:R-:W-:Y:S02]  /*0de0*/  WARPGROUP.DEPBAR.LE gsb0, 0x0 ;  /* 0x00008000000079c5 */ /* 0x000fe40000010000 */
[----:B------:R-:W-:Y:S01]  /*0df0*/  LOP3.LUT R12, R18, 0x7, RZ, 0xc0, !PT ;  /* 0x00000007120c7812 */ /* 0x000fe200078ec0ff */
[----:B------:R-:W-:-:S04]  /*0e00*/  DEPBAR.LE SB0, 0x0 ;  /* 0x000080000000791a */ /* 0x000fc80000000000 */
[----:B------:R-:W-:Y:S01]  /*0e10*/  SHF.R.U32.HI R4, RZ, 0x2, R3 ;  /* 0x00000002ff047819 */ /* 0x000fe20000011603 */
[----:B--2---:R-:W-:Y:S01]  /*0e20*/  IMAD.SHL.U32 R6, R3, 0x2, RZ ;  /* 0x0000000203067824 */ /* 0x004fe200078e00ff */
[----:B------:R-:W-:Y:S01]  /*0e30*/  LOP3.LUT R17, R17, 0x38, R2, 0xf8, !PT ;  /* 0x0000003811117812 */ /* 0x000fe200078ef802 */
[----:B------:R-:W-:Y:S01]  /*0e40*/  IMAD.SHL.U32 R7, R12, 0x10, RZ ;  /* 0x000000100c077824 */ /* 0x000fe200078e00ff */
[----:B------:R-:W-:Y:S02]  /*0e50*/  SGXT.U32 R4, R4, 0x3 ;  /* 0x000000030404781a */ /* 0x000fe40000000000 */
[----:B------:R-:W-:Y:S02]  /*0e60*/  LOP3.LUT R6, R6, 0x6, RZ, 0xc0, !PT ;  /* 0x0000000606067812 */ /* 0x000fe400078ec0ff */
[----:B------:R-:W-:Y:S02]  /*0e70*/  LOP3.LUT R7, R7, R4, RZ, 0xfc, !PT ;  /* 0x0000000407077212 */ /* 0x000fe400078efcff */
[----:B------:R-:W-:-:S03]  /*0e80*/  ISETP.GE.AND P0, PT, R17, 0x40, PT ;  /* 0x000000401100780c */ /* 0x000fc60003f06270 */
[----:B------:R-:W-:Y:S01]  /*0e90*/  IMAD R4, R7, 0x48, R6 ;  /* 0x0000004807047824 */ /* 0x000fe200078e0206 */
[----:B------:R-:W-:Y:S01]  /*0ea0*/  ISETP.LT.AND P3, PT, R0, R5, !P0 ;  /* 0x000000050000720c */ /* 0x000fe20004761270 */
[----:B------:R-:W2:Y:S03]  /*0eb0*/  LDC.64 R6, c[0x0][0x210] ;  /* 0x00008400ff067b82 */ /* 0x000ea60000000a00 */
[----:B------:R-:W-:-:S05]  /*0ec0*/  LEA R4, R4, UR14, 0x2 ;  /* 0x0000000e04047c11 */ /* 0x000fca000f8e10ff */
[----:B------:R-:W-:Y:S01]  /*0ed0*/  BAR.SYNC.DEFER_BLOCKING 0x0 ;  /* 0x0000000000007b1d */ /* 0x000fe20000010000 */
[----:B------:R-:W-:Y:S01]  /*0ee0*/  LOP3.LUT R16, R0, 0x20, RZ, 0xfc, !PT ;  /* 0x0000002000107812 */ /* 0x000fe200078efcff */
[----:B--2---:R-:W-:-:S04]  /*0ef0*/  IMAD.WIDE R18, R17, 0x2, R6 ;  /* 0x0000000211127825 */ /* 0x004fc800078e0206 */
[----:B------:R2:W-:Y:S04]  /*0f00*/  STS.64 [R4], R24 ;  /* 0x0000001804007388 */ /* 0x0005e80000000a00 */
[----:B------:R3:W-:Y:S04]  /*0f10*/  STS.64 [R4+0x900], R26 ;  /* 0x0009001a04007388 */ /* 0x0007e80000000a00 */
[----:B------:R4:W-:Y:S04]  /*0f20*/  STS.64 [R4+0x20], R28 ;  /* 0x0000201c04007388 */ /* 0x0009e80000000a00 */
[----:B------:R5:W-:Y:S01]  /*0f30*/  STS.64 [R4+0x920], R30 ;  /* 0x0009201e04007388 */ /* 0x000be20000000a00 */
[----:B--2---:R-:W-:-:S03]  /*0f40*/  CS2R R24, SRZ ;  /* 0x0000000000187805 */ /* 0x004fc6000001ff00 */
[----:B------:R-:W-:Y:S01]  /*0f50*/  STS.64 [R4+0x40], R32 ;  /* 0x0000402004007388 */ /* 0x000fe20000000a00 */
[----:B---3--:R-:W-:-:S03]  /*0f60*/  CS2R R26, SRZ ;  /* 0x00000000001a7805 */ /* 0x008fc6000001ff00 */
[----:B------:R-:W-:Y:S04]  /*0f70*/  STS.64 [R4+0x940], R34 ;  /* 0x0009402204007388 */ /* 0x000fe80000000a00 */
[----:B------:R2:W-:Y:S04]  /*0f80*/  STS.64 [R4+0x60], R36 ;  /* 0x0000602404007388 */ /* 0x0005e80000000a00 */
[----:B------:R3:W-:Y:S04]  /*0f90*/  STS.64 [R4+0x960], R38 ;  /* 0x0009602604007388 */ /* 0x0007e80000000a00 */
[----:B------:R-:W-:Y:S04]  /*0fa0*/  STS.64 [R4+0x80], R40 ;  /* 0x0000802804007388 */ /* 0x000fe80000000a00 */
[----:B------:R-:W-:Y:S04]  /*0fb0*/  STS.64 [R4+0x980], R42 ;  /* 0x0009802a04007388 */ /* 0x000fe80000000a00 */
[----:B------:R-:W-:Y:S04]  /*0fc0*/  STS.64 [R4+0xa0], R44 ;  /* 0x0000a02c04007388 */ /* 0x000fe80000000a00 */
[----:B------:R-:W-:Y:S04]  /*0fd0*/  STS.64 [R4+0x9a0], R46 ;  /* 0x0009a02e04007388 */ /* 0x000fe80000000a00 */
[----:B------:R-:W-:Y:S04]  /*0fe0*/  STS.64 [R4+0xc0], R48 ;  /* 0x0000c03004007388 */ /* 0x000fe80000000a00 */
[----:B------:R-:W-:Y:S04]  /*0ff0*/  STS.64 [R4+0x9c0], R50 ;  /* 0x0009c03204007388 */ /* 0x000fe80000000a00 */
[----:B------:R-:W-:Y:S04]  /*1000*/  STS.64 [R4+0xe0], R52 ;  /* 0x0000e03404007388 */ /* 0x000fe80000000a00 */
[----:B------:R3:W-:Y:S01]  /*1010*/  STS.64 [R4+0x9e0], R54 ;  /* 0x0009e03604007388 */ /* 0x0007e20000000a00 */
[----:B------:R-:W-:Y:S01]  /*1020*/  BAR.SYNC.DEFER_BLOCKING 0x0 ;  /* 0x0000000000007b1d */ /* 0x000fe20000010000 */
[----:B------:R-:W-:-:S02]  /*1030*/  ISETP.LT.AND P2, PT, R16, R5, !P0 ;  /* 0x000000051000720c */ /* 0x000fc40004741270 */
[----:B----4-:R-:W-:Y:S02]  /*1040*/  CS2R R28, SRZ ;  /* 0x00000000001c7805 */ /* 0x010fe4000001ff00 */
[----:B-----5:R-:W-:Y:S01]  /*1050*/  CS2R R30, SRZ ;  /* 0x00000000001e7805 */ /* 0x020fe2000001ff00 */
[----:B------:R-:W4:Y:S01]  /*1060*/  @P3 LDG.E.EL.128 R24, desc[UR16][R18.64] ;  /* 0x0000001012183981 */ /* 0x000f22000c2e1d00 */
[----:B--2---:R-:W-:-:S07]  /*1070*/  LOP3.LUT R36, R0, 0x40, RZ, 0xfc, !PT ;  /* 0x0000004000247812 */ /* 0x004fce00078efcff */
[----:B------:R-:W2:Y:S01]  /*1080*/  @P2 LDG.E.EL.128 R28, desc[UR16][R18.64] ;  /* 0x00000010121c2981 */ /* 0x000ea2000c2e1d00 */
[----:B------:R-:W-:Y:S02]  /*1090*/  ISETP.LT.AND P1, PT, R36, R5, !P0 ;  /* 0x000000052400720c */ /* 0x000fe40004721270 */
[----:B------:R-:W-:Y:S02]  /*10a0*/  CS2R R8, SRZ ;  /* 0x0000000000087805 */ /* 0x000fe4000001ff00 */
[----:B------:R-:W-:Y:S02]  /*10b0*/  CS2R R10, SRZ ;  /* 0x00000000000a7805 */ /* 0x000fe4000001ff00 */
[----:B---3--:R-:W-:-:S07]  /*10c0*/  LOP3.LUT R38, R0, 0x60, RZ, 0xfc, !PT ;  /* 0x0000006000267812 */ /* 0x008fce00078efcff */
[----:B------:R-:W3:Y:S01]  /*10d0*/  @P1 LDG.E.EL.128 R8, desc[UR16][R18.64] ;  /* 0x0000001012081981 */ /* 0x000ee2000c2e1d00 */
[----:B------:R-:W-:Y:S02]  /*10e0*/  ISETP.LT.AND P0, PT, R38, R5, !P0 ;  /* 0x000000052600720c */ /* 0x000fe40004701270 */
[----:B-1----:R-:W-:Y:S02]  /*10f0*/  CS2R R4, SRZ ;  /* 0x0000000000047805 */ /* 0x002fe4000001ff00 */
[----:B------:R-:W-:-:S09]  /*1100*/  CS2R R6, SRZ ;  /* 0x0000000000067805 */ /* 0x000fd2000001ff00 */
[----:B------:R1:W5:Y:S01]  /*1110*/  @P0 LDG.E.EL.128 R4, desc[UR16][R18.64] ;  /* 0x0000001012040981 */ /* 0x000362000c2e1d00 */
[----:B------:R-:W-:Y:S01]  /*1120*/  SHF.R.U32.HI R3, RZ, 0x3, R3 ;  /* 0x00000003ff037819 */ /* 0x000fe20000011603 */
[----:B------:R-:W-:Y:S01]  /*1130*/  IMAD.SHL.U32 R12, R12, 0x4, RZ ;  /* 0x000000040c0c7824 */ /* 0x000fe200078e00ff */
[----:B------:R-:W-:Y:S01]  /*1140*/  LOP3.LUT R2, R2, 0x38, RZ, 0xc0, !PT ;  /* 0x0000003802027812 */ /* 0x000fe200078ec0ff */
[----:B------:R-:W-:Y:S01]  /*1150*/  IMAD R0, R0, 0x40, R17 ;  /* 0x0000004000007824 */ /* 0x000fe200078e0211 */
[----:B------:R-:W-:-:S04]  /*1160*/  SGXT.U32 R3, R3, 0x2 ;  /* 0x000000020303781a */ /* 0x000fc80000000000 */
[----:B------:R-:W-:-:S05]  /*1170*/  LOP3.LUT R3, R12, R3, RZ, 0xfc, !PT ;  /* 0x000000030c037212 */ /* 0x000fca00078efcff */
[----:B------:R-:W-:Y:S02]  /*1180*/  IMAD R2, R3, 0x48, R2 ;  /* 0x0000004803027824 */ /* 0x000fe400078e0202 */
[--C-:B------:R-:W-:Y:S01]  /*1190*/  IMAD R3, R36, 0x40, R17.reuse ;  /* 0x0000004024037824 */ /* 0x100fe200078e0211 */
[----:B------:R-:W-:Y:S02]  /*11a0*/  LEA R36, R38, R17, 0x6 ;  /* 0x0000001126247211 */ /* 0x000fe400078e30ff */
[----:B------:R-:W-:Y:S01]  /*11b0*/  LEA R37, R2, UR14, 0x2 ;  /* 0x0000000e02257c11 */ /* 0x000fe2000f8e10ff */
[----:B------:R-:W-:-:S04]  /*11c0*/  IMAD R2, R16, 0x40, R17 ;  /* 0x0000004010027824 */ /* 0x000fc800078e0211 */
[----:B------:R-:W4:Y:S04]  /*11d0*/  LDS.128 R32, [R37] ;  /* 0x0000000025207984 */ /* 0x000f280000000c00 */
[----:B------:R-:W2:Y:S04]  /*11e0*/  LDS.128 R20, [R37+0x10] ;  /* 0x0000100025147984 */ /* 0x000ea80000000c00 */
[----:B------:R-:W2:Y:S04]  /*11f0*/  LDS.128 R12, [R37+0x2400] ;  /* 0x00240000250c7984 */ /* 0x000ea80000000c00 */
[----:B-1----:R-:W1:Y:S01]  /*1200*/  LDS.128 R16, [R37+0x2410] ;  /* 0x0024100025107984 */ /* 0x002e620000000c00 */
[C---:B----4-:R-:W-:Y:S01]  /*1210*/  PRMT R38, R24.reuse, 0x7632, R38 ;  /* 0x0000763218267816 */ /* 0x050fe20000000026 */
[----:B------:R-:W-:Y:S01]  /*1220*/  IMAD.U32 R39, R24, 0x10000, RZ ;  /* 0x0001000018277824 */ /* 0x000fe200078e00ff */
[C---:B------:R-:W-:Y:S01]  /*1230*/  PRMT R24, R25.reuse, 0x7632, R24 ;  /* 0x0000763219187816 */ /* 0x040fe20000000018 */
[----:B------:R-:W-:Y:S01]  /*1240*/  IMAD.U32 R25, R25, 0x10000, RZ ;  /* 0x0001000019197824 */ /* 0x000fe200078e00ff */
[----:B------:R-:W-:Y:S01]  /*1250*/  PRMT R41, R26, 0x7632, R41 ;  /* 0x000076321a297816 */ /* 0x000fe20000000029 */
[----:B------:R-:W-:-:S02]  /*1260*/  IMAD.U32 R40, R38, 0x10000, RZ ;  /* 0x0001000026287824 */ /* 0x000fc400078e00ff */
[----:B------:R-:W-:Y:S01]  /*1270*/  FADD R39, R32, R39 ;  /* 0x0000002720277221 */ /* 0x000fe20000000000 */
[----:B------:R-:W-:Y:S01]  /*1280*/  IMAD.U32 R43, R26, 0x10000, RZ ;  /* 0x000100001a2b7824 */ /* 0x000fe200078e00ff */
[C---:B------:R-:W-:Y:S01]  /*1290*/  PRMT R42, R27.reuse, 0x7632, R42 ;  /* 0x000076321b2a7816 */ /* 0x040fe2000000002a */
[----:B------:R-:W-:Y:S02]  /*12a0*/  IMAD.U32 R45, R27, 0x10000, RZ ;  /* 0x000100001b2d7824 */ /* 0x000fe400078e00ff */
[----:B------:R-:W-:Y:S01]  /*12b0*/  FADD R38, R34, R25 ;  /* 0x0000001922267221 */ /* 0x000fe20000000000 */
[----:B------:R-:W-:Y:S02]  /*12c0*/  IMAD.U32 R32, R24, 0x10000, RZ ;  /* 0x0001000018207824 */ /* 0x000fe400078e00ff */
[----:B------:R-:W-:Y:S01]  /*12d0*/  FADD R40, R33, R40 ;  /* 0x0000002821287221 */ /* 0x000fe20000000000 */
[----:B------:R-:W4:Y:S01]  /*12e0*/  LDS.128 R24, [R37+0x4800] ;  /* 0x0048000025187984 */ /* 0x000f220000000c00 */
[----:B------:R-:W-:-:S02]  /*12f0*/  IMAD.U32 R44, R41, 0x10000, RZ ;  /* 0x00010000292c7824 */ /* 0x000fc400078e00ff */
[----:B------:R-:W-:Y:S01]  /*1300*/  FADD R41, R35, R32 ;  /* 0x0000002023297221 */ /* 0x000fe20000000000 */
[----:B--2---:R-:W-:Y:S01]  /*1310*/  FADD R43, R20, R43 ;  /* 0x0000002b142b7221 */ /* 0x004fe20000000000 */
[----:B------:R-:W-:Y:S01]  /*1320*/  IMAD.U32 R46, R42, 0x10000, RZ ;  /* 0x000100002a2e7824 */ /* 0x000fe200078e00ff */
[----:B------:R-:W2:Y:S01]  /*1330*/  LDS.128 R32, [R37+0x4810] ;  /* 0x0048100025207984 */ /* 0x000ea20000000c00 */
[----:B------:R-:W-:Y:S01]  /*1340*/  PRMT R20, R28, 0x7632, R20 ;  /* 0x000076321c147816 */ /* 0x000fe20000000014 */
[----:B------:R-:W-:Y:S01]  /*1350*/  FADD R44, R21, R44 ;  /* 0x0000002c152c7221 */ /* 0x000fe20000000000 */
[----:B------:R-:W-:Y:S01]  /*1360*/  PRMT R21, R29, 0x7632, R21 ;  /* 0x000076321d157816 */ /* 0x000fe20000000015 */
[----:B------:R-:W-:Y:S01]  /*1370*/  FADD R42, R22, R45 ;  /* 0x0000002d162a7221 */ /* 0x000fe20000000000 */
[--C-:B------:R-:W-:Y:S01]  /*1380*/  FADD R45, R23, R46.reuse ;  /* 0x0000002e172d7221 */ /* 0x100fe20000000000 */
[----:B------:R-:W-:Y:S01]  /*1390*/  IMAD.U32 R23, R28, 0x10000, RZ ;  /* 0x000100001c177824 */ /* 0x000fe200078e00ff */
[----:B------:R-:W-:Y:S01]  /*13a0*/  PRMT R46, R30, 0x7632, R46 ;  /* 0x000076321e2e7816 */ /* 0x000fe2000000002e */
[----:B------:R-:W-:Y:S01]  /*13b0*/  IMAD.U32 R20, R20, 0x10000, RZ ;  /* 0x0001000014147824 */ /* 0x000fe200078e00ff */
[----:B------:R-:W-:Y:S01]  /*13c0*/  PRMT R47, R31, 0x7632, R47 ;  /* 0x000076321f2f7816 */ /* 0x000fe2000000002f */
[----:B------:R-:W-:-:S02]  /*13d0*/  IMAD.U32 R49, R29, 0x10000, RZ ;  /* 0x000100001d317824 */ /* 0x000fc400078e00ff */
[----:B------:R-:W-:Y:S01]  /*13e0*/  FADD R29, R12, R23 ;  /* 0x000000170c1d7221 */ /* 0x000fe20000000000 */
[----:B------:R-:W-:Y:S02]  /*13f0*/  IMAD.U32 R48, R21, 0x10000, RZ ;  /* 0x0001000015307824 */ /* 0x000fe400078e00ff */
[----:B------:R-:W-:Y:S02]  /*1400*/  IMAD.U32 R51, R30, 0x10000, RZ ;  /* 0x000100001e337824 */ /* 0x000fe400078e00ff */
[----:B------:R-:W-:Y:S01]  /*1410*/  FADD R30, R13, R20 ;  /* 0x000000140d1e7221 */ /* 0x000fe20000000000 */
[----:B------:R-:W-:Y:S02]  /*1420*/  IMAD.U32 R53, R31, 0x10000, RZ ;  /* 0x000100001f357824 */ /* 0x000fe400078e00ff */
[----:B------:R-:W-:Y:S01]  /*1430*/  FADD R28, R14, R49 ;  /* 0x000000310e1c7221 */ /* 0x000fe20000000000 */
[----:B------:R-:W5:Y:S01]  /*1440*/  LDS.128 R20, [R37+0x6c00] ;  /* 0x006c000025147984 */ /* 0x000f620000000c00 */
[----:B------:R-:W-:Y:S01]  /*1450*/  FADD R31, R15, R48 ;  /* 0x000000300f1f7221 */ /* 0x000fe20000000000 */
[----:B------:R-:W-:-:S02]  /*1460*/  IMAD.U32 R48, R46, 0x10000, RZ ;  /* 0x000100002e307824 */ /* 0x000fc400078e00ff */
[----:B-1----:R-:W-:Y:S01]  /*1470*/  FADD R46, R16, R51 ;  /* 0x00000033102e7221 */ /* 0x002fe20000000000 */
[----:B------:R1:W1:Y:S01]  /*1480*/  LDS.128 R12, [R37+0x6c10] ;  /* 0x006c1000250c7984 */ /* 0x0002620000000c00 */
[----:B------:R-:W-:Y:S02]  /*1490*/  IMAD.U32 R50, R47, 0x10000, RZ ;  /* 0x000100002f327824 */ /* 0x000fe400078e00ff */
[----:B------:R-:W-:Y:S01]  /*14a0*/  FADD R49, R17, R48 ;  /* 0x0000003011317221 */ /* 0x000fe20000000000 */
[----:B---3--:R-:W-:Y:S01]  /*14b0*/  PRMT R16, R8, 0x7632, R16 ;  /* 0x0000763208107816 */ /* 0x008fe20000000010 */
[----:B------:R-:W-:Y:S01]  /*14c0*/  IMAD.U32 R51, R10, 0x10000, RZ ;  /* 0x000100000a337824 */ /* 0x000fe200078e00ff */
[----:B------:R-:W-:Y:S01]  /*14d0*/  SHF.L.U32 R17, R8, 0x10, RZ ;  /* 0x0000001008117819 */ /* 0x000fe200000006ff */
[----:B------:R-:W-:Y:S01]  /*14e0*/  FADD R48, R19, R50 ;  /* 0x0000003213307221 */ /* 0x000fe20000000000 */
[C---:B------:R-:W-:Y:S01]  /*14f0*/  PRMT R8, R9.reuse, 0x7632, R8 ;  /* 0x0000763209087816 */ /* 0x040fe20000000008 */
[----:B------:R-:W-:Y:S01]  /*1500*/  IMAD.U32 R19, R9, 0x10000, RZ ;  /* 0x0001000009137824 */ /* 0x000fe200078e00ff */
[----:B------:R-:W-:Y:S01]  /*1510*/  PRMT R9, R10, 0x7632, R9 ;  /* 0x000076320a097816 */ /* 0x000fe20000000009 */
[----:B------:R-:W-:Y:S01]  /*1520*/  IMAD.U32 R16, R16, 0x10000, RZ ;  /* 0x0001000010107824 */ /* 0x000fe200078e00ff */
[----:B------:R-:W-:Y:S01]  /*1530*/  PRMT R10, R11, 0x7632, R10 ;  /* 0x000076320b0a7816 */ /* 0x000fe2000000000a */
[----:B------:R-:W-:-:S02]  /*1540*/  IMAD.U32 R8, R8, 0x10000, RZ ;  /* 0x0001000008087824 */ /* 0x000fc400078e00ff */
[----:B----4-:R-:W-:Y:S01]  /*1550*/  FADD R24, R24, R17 ;  /* 0x0000001118187221 */ /* 0x010fe20000000000 */
[----:B------:R-:W-:Y:S01]  /*1560*/  FADD R25, R25, R16 ;  /* 0x0000001019197221 */ /* 0x000fe20000000000 */
[----:B------:R-:W-:Y:S02]  /*1570*/  IMAD.U32 R16, R9, 0x10000, RZ ;  /* 0x0001000009107824 */ /* 0x000fe400078e00ff */
[----:B------:R-:W-:Y:S01]  /*1580*/  FADD R27, R27, R8 ;  /* 0x000000081b1b7221 */ /* 0x000fe20000000000 */
[----:B------:R-:W-:Y:S01]  /*1590*/  IMAD.U32 R11, R11, 0x10000, RZ ;  /* 0x000100000b0b7824 */ /* 0x000fe200078e00ff */
[----:B------:R-:W3:Y:S01]  /*15a0*/  LDC.64 R8, c[0x0][0x228] ;  /* 0x00008a00ff087b82 */ /* 0x000ee20000000a00 */
[----:B------:R-:W-:Y:S02]  /*15b0*/  IMAD.U32 R10, R10, 0x10000, RZ ;  /* 0x000100000a0a7824 */ /* 0x000fe400078e00ff */
[----:B------:R-:W-:Y:S01]  /*15c0*/  FADD R26, R26, R19 ;  /* 0x000000131a1a7221 */ /* 0x000fe20000000000 */
[----:B--2---:R-:W-:Y:S01]  /*15d0*/  FADD R34, R34, R11 ;  /* 0x0000000b22227221 */ /* 0x004fe20000000000 */
[----:B-----5:R-:W-:-:S02]  /*15e0*/  IMAD.U32 R11, R4, 0x10000, RZ ;  /* 0x00010000040b7824 */ /* 0x020fc400078e00ff */
[--C-:B------:R-:W-:Y:S01]  /*15f0*/  FADD R35, R35, R10.reuse ;  /* 0x0000000a23237221 */ /* 0x100fe20000000000 */
[----:B------:R-:W-:Y:S01]  /*1600*/  PRMT R10, R4, 0x7632, R10 ;  /* 0x00007632040a7816 */ /* 0x000fe2000000000a */
[C---:B------:R-:W-:Y:S01]  /*1610*/  IMAD.U32 R17, R5.reuse, 0x10000, RZ ;  /* 0x0001000005117824 */ /* 0x040fe200078e00ff */
[----:B------:R-:W-:Y:S01]  /*1620*/  PRMT R4, R5, 0x7632, R4 ;  /* 0x0000763205047816 */ /* 0x000fe20000000004 */
[----:B------:R-:W-:Y:S01]  /*1630*/  FADD R32, R32, R51 ;  /* 0x0000003320207221 */ /* 0x000fe20000000000 */
[C---:B------:R-:W-:Y:S01]  /*1640*/  PRMT R5, R6.reuse, 0x7632, R5 ;  /* 0x0000763206057816 */ /* 0x040fe20000000005 */
[----:B------:R-:W-:Y:S01]  /*1650*/  IMAD.U32 R19, R6, 0x10000, RZ ;  /* 0x0001000006137824 */ /* 0x000fe200078e00ff */
[C---:B------:R-:W-:Y:S01]  /*1660*/  PRMT R51, R7.reuse, 0x7632, R51 ;  /* 0x0000763207337816 */ /* 0x040fe20000000033 */
[----:B------:R-:W-:Y:S02]  /*1670*/  IMAD.U32 R7, R7, 0x10000, RZ ;  /* 0x0001000007077824 */ /* 0x000fe400078e00ff */
[----:B------:R-:W-:Y:S01]  /*1680*/  FADD R47, R18, R53 ;  /* 0x00000035122f7221 */ /* 0x000fe20000000000 */
[----:B------:R-:W-:-:S02]  /*1690*/  IMAD.U32 R50, R10, 0x10000, RZ ;  /* 0x000100000a327824 */ /* 0x000fc400078e00ff */
[----:B-1----:R-:W-:Y:S01]  /*16a0*/  FADD R37, R33, R16 ;  /* 0x0000001021257221 */ /* 0x002fe20000000000 */
[----:B------:R-:W-:Y:S02]  /*16b0*/  IMAD.U32 R4, R4, 0x10000, RZ ;  /* 0x0001000004047824 */ /* 0x000fe400078e00ff */
[----:B------:R-:W-:Y:S01]  /*16c0*/  FADD R11, R20, R11 ;  /* 0x0000000b140b7221 */ /* 0x000fe20000000000 */
[----:B------:R-:W-:Y:S02]  /*16d0*/  IMAD.U32 R6, R5, 0x10000, RZ ;  /* 0x0001000005067824 */ /* 0x000fe400078e00ff */
[----:B------:R-:W-:Y:S01]  /*16e0*/  FADD R10, R22, R17 ;  /* 0x00000011160a7221 */ /* 0x000fe20000000000 */
[----:B------:R-:W-:Y:S01]  /*16f0*/  FADD R50, R21, R50 ;  /* 0x0000003215327221 */ /* 0x000fe20000000000 */
[----:B------:R-:W-:Y:S01]  /*1700*/  FADD R33, R23, R4 ;  /* 0x0000000417217221 */ /* 0x000fe20000000000 */
[----:B------:R-:W-:Y:S01]  /*1710*/  FADD R14, R14, R7 ;  /* 0x000000070e0e7221 */ /* 0x000fe20000000000 */
[----:B------:R-:W-:Y:S01]  /*1720*/  FADD R13, R13, R6 ;  /* 0x000000060d0d7221 */ /* 0x000fe20000000000 */
[----:B------:R-:W-:Y:S01]  /*1730*/  F2FP.BF16.F32.PACK_AB R20, R25, R24 ;  /* 0x000000181914723e */ /* 0x000fe200000010ff */
[----:B------:R-:W-:Y:S01]  /*1740*/  FADD R12, R12, R19 ;  /* 0x000000130c0c7221 */ /* 0x000fe20000000000 */
[----:B------:R-:W-:Y:S01]  /*1750*/  F2FP.BF16.F32.PACK_AB R4, R40, R39 ;  /* 0x000000272804723e */ /* 0x000fe200000010ff */
[----:B---3--:R-:W-:Y:S01]  /*1760*/  IMAD.WIDE R24, R0, 0x2, R8 ;  /* 0x0000000200187825 */ /* 0x008fe200078e0208 */
[----:B------:R-:W-:-:S02]  /*1770*/  F2FP.BF16.F32.PACK_AB R5, R41, R38 ;  /* 0x000000262905723e */ /* 0x000fc400000010ff */
[----:B------:R-:W-:Y:S02]  /*1780*/  F2FP.BF16.F32.PACK_AB R6, R44, R43 ;  /* 0x0000002b2c06723e */ /* 0x000fe400000010ff */
[----:B------:R-:W-:Y:S02]  /*1790*/  F2FP.BF16.F32.PACK_AB R7, R45, R42 ;  /* 0x0000002a2d07723e */ /* 0x000fe400000010ff */
[----:B------:R-:W-:Y:S01]  /*17a0*/  F2FP.BF16.F32.PACK_AB R17, R31, R28 ;  /* 0x0000001c1f11723e */ /* 0x000fe200000010ff */
[----:B------:R-:W-:Y:S01]  /*17b0*/  IMAD.U32 R28, R51, 0x10000, RZ ;  /* 0x00010000331c7824 */ /* 0x000fe200078e00ff */
[----:B------:R-:W-:Y:S01]  /*17c0*/  F2FP.BF16.F32.PACK_AB R21, R27, R26 ;  /* 0x0000001a1b15723e */ /* 0x000fe200000010ff */
[----:B------:R-:W-:Y:S01]  /*17d0*/  IMAD.WIDE R26, R2, 0x2, R8 ;  /* 0x00000002021a7825 */ /* 0x000fe200078e0208 */
[----:B------:R-:W-:-:S03]  /*17e0*/  F2FP.BF16.F32.PACK_AB R16, R30, R29 ;  /* 0x0000001d1e10723e */ /* 0x000fc600000010ff */
[----:B------:R-:W-:Y:S01]  /*17f0*/  FADD R15, R15, R28 ;  /* 0x0000001c0f0f7221 */ /* 0x000fe20000000000 */
[----:B------:R-:W-:Y:S01]  /*1800*/  F2FP.BF16.F32.PACK_AB R18, R49, R46 ;  /* 0x0000002e3112723e */ /* 0x000fe200000010ff */
[--C-:B------:R-:W-:Y:S01]  /*1810*/  IMAD.WIDE R2, R3, 0x2, R8.reuse ;  /* 0x0000000203027825 */ /* 0x100fe200078e0208 */
[----:B------:R-:W-:Y:S01]  /*1820*/  F2FP.BF16.F32.PACK_AB R19, R48, R47 ;  /* 0x0000002f3013723e */ /* 0x000fe200000010ff */
[----:B------:R1:W-:Y:S01]  /*1830*/  @P3 STG.E.128 desc[UR16][R24.64], R4 ;  /* 0x0000000418003986 */ /* 0x0003e2000c101d10 */
[----:B------:R-:W-:Y:S01]  /*1840*/  F2FP.BF16.F32.PACK_AB R22, R37, R32 ;  /* 0x000000202516723e */ /* 0x000fe200000010ff */
[----:B------:R-:W-:Y:S01]  /*1850*/  IMAD.WIDE R36, R36, 0x2, R8 ;  /* 0x0000000224247825 */ /* 0x000fe200078e0208 */
[----:B------:R-:W-:Y:S01]  /*1860*/  F2FP.BF16.F32.PACK_AB R23, R35, R34 ;  /* 0x000000222317723e */ /* 0x000fe200000010ff */
[----:B------:R1:W-:Y:S01]  /*1870*/  @P2 STG.E.128 desc[UR16][R26.64], R16 ;  /* 0x000000101a002986 */ /* 0x0003e2000c101d10 */
[----:B------:R-:W-:Y:S02]  /*1880*/  F2FP.BF16.F32.PACK_AB R32, R50, R11 ;  /* 0x0000000b3220723e */ /* 0x000fe400000010ff */
[----:B------:R-:W-:Y:S01]  /*1890*/  F2FP.BF16.F32.PACK_AB R33, R33, R10 ;  /* 0x0000000a2121723e */ /* 0x000fe200000010ff */
[----:B------:R1:W-:Y:S01]  /*18a0*/  @P1 STG.E.128 desc[UR16][R2.64], R20 ;  /* 0x0000001402001986 */ /* 0x0003e2000c101d10 */
[----:B------:R-:W-:-:S02]  /*18b0*/  F2FP.BF16.F32.PACK_AB R34, R13, R12 ;  /* 0x0000000c0d22723e */ /* 0x000fc400000010ff */
[----:B------:R-:W-:Y:S01]  /*18c0*/  F2FP.BF16.F32.PACK_AB R35, R15, R14 ;  /* 0x0000000e0f23723e */ /* 0x000fe200000010ff */
[----:B------:R-:W-:Y:S06]  /*18d0*/  @!P0 EXIT ;  /* 0x000000000000894d */ /* 0x000fec0003800000 */
[----:B------:R-:W-:Y:S01]  /*18e0*/  STG.E.128 desc[UR16][R36.64], R32 ;  /* 0x0000002024007986 */ /* 0x000fe2000c101d10 */
[----:B------:R-:W-:Y:S05]  /*18f0*/  EXIT ;  /* 0x000000000000794d */ /* 0x000fea0003800000 */
.L_x_1:
[----:B------:R-:W-:-:S00]  /*1900*/  BRA `(.L_x_1) ;  /* 0xfffffffc00fc7947 */ /* 0x000fc0000383ffff */
[----:B------:R-:W-:-:S00]  /*1910*/  NOP ;  /* 0x0000000000007918 */ /* 0x000fc00000000000 */
        /* <DEDUP_REMOVED lines=14> */
.L_x_2:


//--------------------- .nv.shared.triton_mm      --------------------------
	.section	.nv.shared.triton_mm,"aw",@nobits
	.sectionflags	@""
	.align	16
	.zero		1024


//--------------------- .nv.constant0.triton_mm   --------------------------
	.section	.nv.constant0.triton_mm,"a",@progbits
	.sectionflags	@""
	.align	4
.nv.constant0.triton_mm:
	.zero		564
